	.headerflags	@"EF_CUDA_TEXMODE_UNIFIED EF_CUDA_64BIT_ADDRESS EF_CUDA_ACCELERATORS EF_CUDA_SM90 EF_CUDA_VIRTUAL_SM(EF_CUDA_SM90)"
	.elftype	@"ET_EXEC"


//--------------------- .nv.info                  --------------------------
	.section	.nv.info,"",@"SHT_CUDA_INFO"
	.align	4


	//----- nvinfo : EIATTR_REGCOUNT
	.align		4
        /*0000*/ 	.byte	0x04, 0x2f
        /*0002*/ 	.short	(.L_1 - .L_0)
	.align		4
.L_0:
        /*0004*/ 	.word	index@(triton_poi_fused_convolution_33)
        /*0008*/ 	.word	0x00000015


	//----- nvinfo : EIATTR_MIN_STACK_SIZE
	.align		4
.L_1:
        /*000c*/ 	.byte	0x04, 0x12
        /*000e*/ 	.short	(.L_3 - .L_2)
	.align		4
.L_2:
        /*0010*/ 	.word	index@(triton_poi_fused_convolution_33)
        /*0014*/ 	.word	0x00000000


	//----- nvinfo : EIATTR_FRAME_SIZE
	.align		4
.L_3:
        /*0018*/ 	.byte	0x04, 0x11
        /*001a*/ 	.short	(.L_5 - .L_4)
	.align		4
.L_4:
        /*001c*/ 	.word	index@(triton_poi_fused_convolution_33)
        /*0020*/ 	.word	0x00000000


	//----- nvinfo : EIATTR_MIN_STACK_SIZE
	.align		4
.L_5:
        /*0024*/ 	.byte	0x04, 0x12
        /*0026*/ 	.short	(.L_7 - .L_6)
	.align		4
.L_6:
        /*0028*/ 	.word	index@(triton_poi_fused_convolution_33)
        /*002c*/ 	.word	0x00000000
.L_7:


//--------------------- .nv.info.triton_poi_fused_convolution_33 --------------------------
	.section	.nv.info.triton_poi_fused_convolution_33,"",@"SHT_CUDA_INFO"
	.sectionflags	@""
	.align	4


	//----- nvinfo : EIATTR_CUDA_API_VERSION
	.align		4
        /*0000*/ 	.byte	0x04, 0x37
        /*0002*/ 	.short	(.L_9 - .L_8)
.L_8:
        /*0004*/ 	.word	0x0000007c


	//----- nvinfo : EIATTR_KPARAM_INFO
	.align		4
.L_9:
        /*0008*/ 	.byte	0x04, 0x17
        /*000a*/ 	.short	(.L_11 - .L_10)
.L_10:
        /*000c*/ 	.word	0x00000000
        /*0010*/ 	.short	0x0003
        /*0012*/ 	.short	0x0014
        /*0014*/ 	.byte	0x00, 0xf0, 0x11, 0x00


	//----- nvinfo : EIATTR_KPARAM_INFO
	.align		4
.L_11:
        /*0018*/ 	.byte	0x04, 0x17
        /*001a*/ 	.short	(.L_13 - .L_12)
.L_12:
        /*001c*/ 	.word	0x00000000
        /*0020*/ 	.short	0x0002
        /*0022*/ 	.short	0x0010
        /*0024*/ 	.byte	0x00, 0xf0, 0x11, 0x00


	//----- nvinfo : EIATTR_KPARAM_INFO
	.align		4
.L_13:
        /*0028*/ 	.byte	0x04, 0x17
        /*002a*/ 	.short	(.L_15 - .L_14)
.L_14:
        /*002c*/ 	.word	0x00000000
        /*0030*/ 	.short	0x0001
        /*0032*/ 	.short	0x0008
        /*0034*/ 	.byte	0x00, 0xf4, 0x21, 0x00


	//----- nvinfo : EIATTR_KPARAM_INFO
	.align		4
.L_15:
        /*0038*/ 	.byte	0x04, 0x17
        /*003a*/ 	.short	(.L_17 - .L_16)
.L_16:
        /*003c*/ 	.word	0x00000000
        /*0040*/ 	.short	0x0000
        /*0042*/ 	.short	0x0000
        /*0044*/ 	.byte	0x00, 0xf4, 0x21, 0x00


	//----- nvinfo : EIATTR_SPARSE_MMA_MASK
	.align		4
.L_17:
        /*0048*/ 	.byte	0x03, 0x50
        /*004a*/ 	.short	0x0000


	//----- nvinfo : EIATTR_MAXREG_COUNT
	.align		4
        /*004c*/ 	.byte	0x03, 0x1b
        /*004e*/ 	.short	0x00ff


	//----- nvinfo : EIATTR_EXIT_INSTR_OFFSETS
	.align		4
        /*0050*/ 	.byte	0x04, 0x1c
        /*0052*/ 	.short	(.L_19 - .L_18)


	//   ....[0]....
.L_18:
        /*0054*/ 	.word	0x00000520


	//   ....[1]....
        /*0058*/ 	.word	0x00000570


	//----- nvinfo : EIATTR_REQNTID
	.align		4
.L_19:
        /*005c*/ 	.byte	0x04, 0x10
        /*005e*/ 	.short	(.L_21 - .L_20)
.L_20:
        /*0060*/ 	.word	0x00000080
        /*0064*/ 	.word	0x00000001
        /*0068*/ 	.word	0x00000001


	//----- nvinfo : EIATTR_CBANK_PARAM_SIZE
	.align		4
.L_21:
        /*006c*/ 	.byte	0x03, 0x19
        /*006e*/ 	.short	0x0018


	//----- nvinfo : EIATTR_PARAM_CBANK
	.align		4
        /*0070*/ 	.byte	0x04, 0x0a
        /*0072*/ 	.short	(.L_23 - .L_22)
	.align		4
.L_22:
        /*0074*/ 	.word	index@(.nv.constant0.triton_poi_fused_convolution_33)
        /*0078*/ 	.short	0x0210
        /*007a*/ 	.short	0x0018


	//----- nvinfo : EIATTR_SW_WAR
	.align		4
.L_23:
        /*007c*/ 	.byte	0x04, 0x36
        /*007e*/ 	.short	(.L_25 - .L_24)
.L_24:
        /*0080*/ 	.word	0x00000008
.L_25:


//--------------------- .nv.callgraph             --------------------------
	.section	.nv.callgraph,"",@"SHT_CUDA_CALLGRAPH"
	.align	4
	.sectionentsize	8
	.align		4
        /*0000*/ 	.word	0x00000000
	.align		4
        /*0004*/ 	.word	0xffffffff
	.align		4
        /*0008*/ 	.word	0x00000000
	.align		4
        /*000c*/ 	.word	0xfffffffe
	.align		4
        /*0010*/ 	.word	0x00000000
	.align		4
        /*0014*/ 	.word	0xfffffffd
	.align		4
        /*0018*/ 	.word	0x00000000
	.align		4
        /*001c*/ 	.word	0xfffffffc


//--------------------- .text.triton_poi_fused_convolution_33 --------------------------
	.section	.text.triton_poi_fused_convolution_33,"ax",@progbits
	.sectionflags	@"SHF_BARRIERS=1"
	.align	128
        .global         triton_poi_fused_convolution_33
        .type           triton_poi_fused_convolution_33,@function
        .size           triton_poi_fused_convolution_33,(.L_x_1 - triton_poi_fused_convolution_33)
        .other          triton_poi_fused_convolution_33,@"STO_CUDA_ENTRY STV_DEFAULT"
triton_poi_fused_convolution_33:
.text.triton_poi_fused_convolution_33:
[----:B------:R-:W0:Y:S02]  /*0000*/  LDC R1, c[0x0][0x28] ;  /* 0x00000a00ff017b82 */ /* 0x000e240000000800 */
[----:B------:R-:W1:Y:S01]  /*0010*/  S2R R0, SR_TID.X ;  /* 0x0000000000007919 */ /* 0x000e620000002100 */
[----:B------:R-:W2:Y:S01]  /*0020*/  LDC.64 R8, c[0x0][0x210] ;  /* 0x00008400ff087b82 */ /* 0x000ea20000000a00 */
[----:B------:R-:W-:Y:S01]  /*0030*/  ULDC.64 UR6, c[0x0][0x208] ;  /* 0x0000820000067ab9 */ /* 0x000fe20000000a00 */
[----:B------:R-:W3:Y:S01]  /*0040*/  S2R R3, SR_CTAID.Y ;  /* 0x0000000000037919 */ /* 0x000ee20000002600 */
[----:B------:R-:W4:Y:S01]  /*0050*/  S2R R2, SR_CTAID.X ;  /* 0x0000000000027919 */ /* 0x000f220000002500 */
[----:B-1----:R-:W-:-:S04]  /*0060*/  LOP3.LUT R12, R0, 0x7f, RZ, 0xc0, !PT ;  /* 0x0000007f000c7812 */ /* 0x002fc800078ec0ff */
[----:B---3--:R-:W-:-:S04]  /*0070*/  PRMT R10, R12, 0x6540, R3 ;  /* 0x000065400c0a7816 */ /* 0x008fc80000000003 */
[----:B------:R-:W-:Y:S01]  /*0080*/  LOP3.LUT R4, R10, 0x80, RZ, 0xfc, !PT ;  /* 0x000000800a047812 */ /* 0x000fe200078efcff */
[----:B----4-:R-:W-:Y:S01]  /*0090*/  IMAD.SHL.U32 R2, R2, 0x4, RZ ;  /* 0x0000000402027824 */ /* 0x010fe200078e00ff */
[----:B------:R-:W-:Y:S02]  /*00a0*/  SHF.R.S32.HI R5, RZ, 0x1f, R10 ;  /* 0x0000001fff057819 */ /* 0x000fe4000001140a */
[----:B------:R-:W-:Y:S01]  /*00b0*/  SHF.R.S32.HI R7, RZ, 0x1f, R4 ;  /* 0x0000001fff077819 */ /* 0x000fe20000011404 */
[----:B------:R-:W-:Y:S01]  /*00c0*/  VIADD R14, R2, 0x200 ;  /* 0x00000200020e7836 */ /* 0x000fe20000000000 */
[----:B------:R-:W-:Y:S02]  /*00d0*/  LEA.HI R5, R5, R10, RZ, 0x7 ;  /* 0x0000000a05057211 */ /* 0x000fe400078f38ff */
[----:B------:R-:W-:Y:S02]  /*00e0*/  LEA.HI R6, R7, R4, RZ, 0x7 ;  /* 0x0000000407067211 */ /* 0x000fe400078f38ff */
[C---:B------:R-:W-:Y:S01]  /*00f0*/  LOP3.LUT R7, R5.reuse, 0x3fffff80, RZ, 0xc0, !PT ;  /* 0x3fffff8005077812 */ /* 0x040fe200078ec0ff */
[----:B------:R-:W-:Y:S01]  /*0100*/  IMAD.SHL.U32 R5, R5, 0x8, RZ ;  /* 0x0000000805057824 */ /* 0x000fe200078e00ff */
[C---:B------:R-:W-:Y:S01]  /*0110*/  LOP3.LUT R11, R6.reuse, 0x3fffff80, RZ, 0xc0, !PT ;  /* 0x3fffff80060b7812 */ /* 0x040fe200078ec0ff */
[----:B------:R-:W-:Y:S01]  /*0120*/  IMAD.SHL.U32 R13, R6, 0x8, RZ ;  /* 0x00000008060d7824 */ /* 0x000fe200078e00ff */
[----:B------:R-:W-:Y:S01]  /*0130*/  ISETP.GE.AND P0, PT, R2, 0x4, PT ;  /* 0x000000040200780c */ /* 0x000fe20003f06270 */
[----:B------:R-:W-:Y:S01]  /*0140*/  IMAD.IADD R7, R10, 0x1, -R7 ;  /* 0x000000010a077824 */ /* 0x000fe200078e0a07 */
[----:B------:R-:W-:Y:S01]  /*0150*/  LOP3.LUT R6, R5, 0xfffffc00, RZ, 0xc0, !PT ;  /* 0xfffffc0005067812 */ /* 0x000fe200078ec0ff */
[C---:B------:R-:W-:Y:S01]  /*0160*/  IMAD.IADD R11, R4.reuse, 0x1, -R11 ;  /* 0x00000001040b7824 */ /* 0x040fe200078e0a0b */
[----:B------:R-:W-:Y:S01]  /*0170*/  ISETP.LT.AND P1, PT, R4, 0x200, !P0 ;  /* 0x000002000400780c */ /* 0x000fe20004721270 */
[--C-:B------:R-:W-:Y:S01]  /*0180*/  IMAD R7, R7, 0x4, R14.reuse ;  /* 0x0000000407077824 */ /* 0x100fe200078e020e */
[----:B------:R-:W-:Y:S01]  /*0190*/  ISETP.LT.AND P0, PT, R10, 0x200, !P0 ;  /* 0x000002000a00780c */ /* 0x000fe20004701270 */
[----:B------:R-:W-:Y:S01]  /*01a0*/  IMAD R11, R11, 0x4, R14 ;  /* 0x000000040b0b7824 */ /* 0x000fe200078e020e */
[----:B------:R-:W-:Y:S01]  /*01b0*/  LOP3.LUT R14, R13, 0xfffffc00, RZ, 0xc0, !PT ;  /* 0xfffffc000d0e7812 */ /* 0x000fe200078ec0ff */
[----:B------:R-:W-:Y:S01]  /*01c0*/  IMAD.IADD R15, R7, 0x1, R6 ;  /* 0x00000001070f7824 */ /* 0x000fe200078e0206 */
[----:B------:R-:W-:-:S02]  /*01d0*/  CS2R R4, SRZ ;  /* 0x0000000000047805 */ /* 0x000fc4000001ff00 */
[----:B------:R-:W-:Y:S01]  /*01e0*/  CS2R R6, SRZ ;  /* 0x0000000000067805 */ /* 0x000fe2000001ff00 */
[----:B------:R-:W-:Y:S02]  /*01f0*/  IMAD.IADD R11, R11, 0x1, R14 ;  /* 0x000000010b0b7824 */ /* 0x000fe400078e020e */
[----:B--2---:R-:W-:-:S04]  /*0200*/  IMAD.WIDE R14, R15, 0x4, R8 ;  /* 0x000000040f0e7825 */ /* 0x004fc800078e0208 */
[----:B------:R-:W-:Y:S01]  /*0210*/  IMAD.WIDE R16, R11, 0x4, R8 ;  /* 0x000000040b107825 */ /* 0x000fe200078e0208 */
[----:B------:R-:W-:Y:S02]  /*0220*/  CS2R R8, SRZ ;  /* 0x0000000000087805 */ /* 0x000fe4000001ff00 */
[----:B------:R-:W-:Y:S02]  /*0230*/  CS2R R10, SRZ ;  /* 0x00000000000a7805 */ /* 0x000fe4000001ff00 */
[----:B------:R1:W2:Y:S04]  /*0240*/  @P1 LDG.E.EL.128 R4, desc[UR6][R16.64] ;  /* 0x0000000610041981 */ /* 0x0002a8000c2e1d00 */
[----:B------:R-:W3:Y:S01]  /*0250*/  @P0 LDG.E.EL.128 R8, desc[UR6][R14.64] ;  /* 0x000000060e080981 */ /* 0x000ee2000c2e1d00 */
[----:B------:R-:W4:Y:S01]  /*0260*/  S2UR UR5, SR_CgaCtaId ;  /* 0x00000000000579c3 */ /* 0x000f220000008800 */
[----:B------:R-:W-:Y:S01]  /*0270*/  UMOV UR4, 0x400 ;  /* 0x0000040000047882 */ /* 0x000fe20000000000 */
[----:B------:R-:W-:Y:S01]  /*0280*/  SHF.R.U32.HI R13, RZ, 0x2, R0 ;  /* 0x00000002ff0d7819 */ /* 0x000fe20000011600 */
[----:B-1----:R-:W-:-:S03]  /*0290*/  IMAD.SHL.U32 R17, R0, 0x4, RZ ;  /* 0x0000000400117824 */ /* 0x002fc600078e00ff */
[----:B------:R-:W-:Y:S02]  /*02a0*/  LOP3.LUT R13, R13, 0x10, RZ, 0xc0, !PT ;  /* 0x000000100d0d7812 */ /* 0x000fe400078ec0ff */
[----:B------:R-:W-:Y:S01]  /*02b0*/  LOP3.LUT R16, R17, 0x1fc, RZ, 0xc0, !PT ;  /* 0x000001fc11107812 */ /* 0x000fe200078ec0ff */
[----:B----4-:R-:W-:-:S06]  /*02c0*/  UPRMT UR4, UR5, 0x654, UR4 ;  /* 0x0000065405047896 */ /* 0x010fcc0008000004 */
[----:B------:R-:W-:Y:S01]  /*02d0*/  LEA R18, R12, UR4, 0x2 ;  /* 0x000000040c127c11 */ /* 0x000fe2000f8e10ff */
[----:B------:R-:W-:-:S04]  /*02e0*/  VIADD R13, R13, UR4 ;  /* 0x000000040d0d7c36 */ /* 0x000fc80008000000 */
[----:B------:R-:W-:Y:S01]  /*02f0*/  IMAD R13, R16, 0x4, R13 ;  /* 0x00000004100d7824 */ /* 0x000fe200078e020d */
[----:B--2---:R1:W-:Y:S04]  /*0300*/  STS [R18+0x200], R4 ;  /* 0x0002000412007388 */ /* 0x0043e80000000800 */
[----:B------:R2:W-:Y:S04]  /*0310*/  STS [R18+0x610], R5 ;  /* 0x0006100512007388 */ /* 0x0005e80000000800 */
[----:B------:R4:W-:Y:S01]  /*0320*/  STS [R18+0xa20], R6 ;  /* 0x000a200612007388 */ /* 0x0009e20000000800 */
[----:B-1----:R-:W-:-:S03]  /*0330*/  LOP3.LUT R4, R17, 0xfc, RZ, 0xc0, !PT ;  /* 0x000000fc11047812 */ /* 0x002fc600078ec0ff */
[----:B------:R1:W-:Y:S01]  /*0340*/  STS [R18+0xe30], R7 ;  /* 0x000e300712007388 */ /* 0x0003e20000000800 */
[----:B------:R-:W-:-:S03]  /*0350*/  PRMT R3, R4, 0x6540, R3 ;  /* 0x0000654004037816 */ /* 0x000fc60000000003 */
[----:B---3--:R-:W-:Y:S01]  /*0360*/  STS [R18], R8 ;  /* 0x0000000812007388 */ /* 0x008fe20000000800 */
[----:B--2---:R-:W2:Y:S01]  /*0370*/  LDC.64 R4, c[0x0][0x218] ;  /* 0x00008600ff047b82 */ /* 0x004ea20000000a00 */
[----:B----4-:R-:W-:Y:S02]  /*0380*/  SHF.R.S32.HI R6, RZ, 0x1f, R3 ;  /* 0x0000001fff067819 */ /* 0x010fe40000011403 */
[----:B------:R-:W-:Y:S01]  /*0390*/  STS [R18+0x410], R9 ;  /* 0x0004100912007388 */ /* 0x000fe20000000800 */
[----:B------:R-:W-:Y:S02]  /*03a0*/  ISETP.GE.AND P0, PT, R3, 0x200, PT ;  /* 0x000002000300780c */ /* 0x000fe40003f06270 */
[----:B------:R-:W-:Y:S01]  /*03b0*/  LEA.HI R6, R6, R3, RZ, 0x7 ;  /* 0x0000000306067211 */ /* 0x000fe200078f38ff */
[----:B------:R-:W-:Y:S01]  /*03c0*/  STS [R18+0x820], R10 ;  /* 0x0008200a12007388 */ /* 0x000fe20000000800 */
[----:B-1----:R-:W-:-:S03]  /*03d0*/  SHF.R.U32.HI R7, RZ, 0x6, R0 ;  /* 0x00000006ff077819 */ /* 0x002fc60000011600 */
[----:B------:R-:W-:Y:S01]  /*03e0*/  STS [R18+0xc30], R11 ;  /* 0x000c300b12007388 */ /* 0x000fe20000000800 */
[C---:B------:R-:W-:Y:S01]  /*03f0*/  IMAD.SHL.U32 R0, R6.reuse, 0x4, RZ ;  /* 0x0000000406007824 */ /* 0x040fe200078e00ff */
[----:B------:R-:W-:Y:S01]  /*0400*/  SGXT.U32 R7, R7, 0x1 ;  /* 0x000000010707781a */ /* 0x000fe20000000000 */
[----:B------:R-:W-:Y:S01]  /*0410*/  BAR.SYNC.DEFER_BLOCKING 0x0 ;  /* 0x0000000000007b1d */ /* 0x000fe20000010000 */
[----:B------:R-:W-:Y:S02]  /*0420*/  LOP3.LUT R6, R6, 0xffffff80, RZ, 0xc0, !PT ;  /* 0xffffff8006067812 */ /* 0x000fe400078ec0ff */
[----:B------:R-:W-:Y:S02]  /*0430*/  LOP3.LUT R0, R0, 0xfffffe00, RZ, 0xc0, !PT ;  /* 0xfffffe0000007812 */ /* 0x000fe400078ec0ff */
[----:B------:R-:W-:Y:S02]  /*0440*/  LOP3.LUT R7, R2, R7, RZ, 0xfc, !PT ;  /* 0x0000000702077212 */ /* 0x000fe400078efcff */
[----:B------:R-:W-:-:S02]  /*0450*/  LOP3.LUT R2, R16, 0x200, RZ, 0xfc, !PT ;  /* 0x0000020010027812 */ /* 0x000fc400078efcff */
[----:B------:R-:W-:Y:S02]  /*0460*/  IADD3 R6, R0, R3, -R6 ;  /* 0x0000000300067210 */ /* 0x000fe40007ffe806 */
[C---:B------:R-:W-:Y:S02]  /*0470*/  LOP3.LUT R0, R7.reuse, 0x2, RZ, 0xfc, !PT ;  /* 0x0000000207007812 */ /* 0x040fe400078efcff */
[----:B------:R-:W-:Y:S01]  /*0480*/  SHF.R.U32.HI R2, RZ, 0x4, R2 ;  /* 0x00000004ff027819 */ /* 0x000fe20000011602 */
[C---:B------:R-:W-:Y:S01]  /*0490*/  IMAD R3, R7.reuse, 0x80, R6 ;  /* 0x0000008007037824 */ /* 0x040fe200078e0206 */
[----:B------:R-:W-:Y:S02]  /*04a0*/  ISETP.LT.AND P1, PT, R7, 0x4, !P0 ;  /* 0x000000040700780c */ /* 0x000fe40004721270 */
[----:B------:R-:W-:Y:S02]  /*04b0*/  ISETP.LT.AND P0, PT, R0, 0x4, !P0 ;  /* 0x000000040000780c */ /* 0x000fe40004701270 */
[----:B------:R-:W-:Y:S01]  /*04c0*/  LOP3.LUT R2, R2, 0x30, RZ, 0xc0, !PT ;  /* 0x0000003002027812 */ /* 0x000fe200078ec0ff */
[----:B------:R-:W1:Y:S04]  /*04d0*/  LDS.128 R12, [R13] ;  /* 0x000000000d0c7984 */ /* 0x000e680000000c00 */
[----:B------:R-:W-:-:S02]  /*04e0*/  VIADD R7, R2, UR4 ;  /* 0x0000000402077c36 */ /* 0x000fc40008000000 */
[----:B--2---:R-:W-:-:S04]  /*04f0*/  IMAD.WIDE R2, R3, 0x4, R4 ;  /* 0x0000000403027825 */ /* 0x004fc800078e0204 */
[----:B------:R-:W-:Y:S01]  /*0500*/  IMAD R7, R16, 0x4, R7 ;  /* 0x0000000410077824 */ /* 0x000fe200078e0207 */
[----:B-1----:R1:W-:Y:S01]  /*0510*/  @P1 STG.E.128 desc[UR6][R2.64], R12 ;  /* 0x0000000c02001986 */ /* 0x0023e2000c101d06 */
[----:B------:R-:W-:Y:S05]  /*0520*/  @!P0 EXIT ;  /* 0x000000000000894d */ /* 0x000fea0003800000 */
[----:B------:R-:W0:Y:S01]  /*0530*/  LDS.128 R8, [R7+0x800] ;  /* 0x0008000007087984 */ /* 0x000e220000000c00 */
[----:B-1----:R-:W-:-:S04]  /*0540*/  IMAD R3, R0, 0x80, R6 ;  /* 0x0000008000037824 */ /* 0x002fc800078e0206 */
[----:B------:R-:W-:-:S05]  /*0550*/  IMAD.WIDE R4, R3, 0x4, R4 ;  /* 0x0000000403047825 */ /* 0x000fca00078e0204 */
[----:B0-----:R-:W-:Y:S01]  /*0560*/  STG.E.128 desc[UR6][R4.64], R8 ;  /* 0x0000000804007986 */ /* 0x001fe2000c101d06 */
[----:B------:R-:W-:Y:S05]  /*0570*/  EXIT ;  /* 0x000000000000794d */ /* 0x000fea0003800000 */
.L_x_0:
[----:B------:R-:W-:-:S00]  /*0580*/  BRA `(.L_x_0) ;  /* 0xfffffffc00fc7947 */ /* 0x000fc0000383ffff */
[----:B------:R-:W-:-:S00]  /*0590*/  NOP ;  /* 0x0000000000007918 */ /* 0x000fc00000000000 */
        /* <DEDUP_REMOVED lines=14> */
.L_x_1:


//--------------------- .nv.shared.triton_poi_fused_convolution_33 --------------------------
	.section	.nv.shared.triton_poi_fused_convolution_33,"aw",@nobits
	.sectionflags	@""
	.align	16
	.zero		1024


//--------------------- .nv.constant0.triton_poi_fused_convolution_33 --------------------------
	.section	.nv.constant0.triton_poi_fused_convolution_33,"a",@progbits
	.sectionflags	@""
	.align	4
.nv.constant0.triton_poi_fused_convolution_33:
	.zero		552
